	.headerflags	@"EF_CUDA_TEXMODE_UNIFIED EF_CUDA_64BIT_ADDRESS EF_CUDA_ACCELERATORS EF_CUDA_SM90 EF_CUDA_VIRTUAL_SM(EF_CUDA_SM90)"
	.elftype	@"ET_EXEC"


//--------------------- .nv.info                  --------------------------
	.section	.nv.info,"",@"SHT_CUDA_INFO"
	.align	4


	//----- nvinfo : EIATTR_REGCOUNT
	.align		4
        /*0000*/ 	.byte	0x04, 0x2f
        /*0002*/ 	.short	(.L_1 - .L_0)
	.align		4
.L_0:
        /*0004*/ 	.word	index@(triton_mm)
        /*0008*/ 	.word	0x00000060


	//----- nvinfo : EIATTR_MIN_STACK_SIZE
	.align		4
.L_1:
        /*000c*/ 	.byte	0x04, 0x12
        /*000e*/ 	.short	(.L_3 - .L_2)
	.align		4
.L_2:
        /*0010*/ 	.word	index@(triton_mm)
        /*0014*/ 	.word	0x00000000


	//----- nvinfo : EIATTR_FRAME_SIZE
	.align		4
.L_3:
        /*0018*/ 	.byte	0x04, 0x11
        /*001a*/ 	.short	(.L_5 - .L_4)
	.align		4
.L_4:
        /*001c*/ 	.word	index@(triton_mm)
        /*0020*/ 	.word	0x00000000


	//----- nvinfo : EIATTR_MIN_STACK_SIZE
	.align		4
.L_5:
        /*0024*/ 	.byte	0x04, 0x12
        /*0026*/ 	.short	(.L_7 - .L_6)
	.align		4
.L_6:
        /*0028*/ 	.word	index@(triton_mm)
        /*002c*/ 	.word	0x00000000
.L_7:


//--------------------- .nv.info.triton_mm        --------------------------
	.section	.nv.info.triton_mm,"",@"SHT_CUDA_INFO"
	.sectionflags	@""
	.align	4


	//----- nvinfo : EIATTR_CUDA_API_VERSION
	.align		4
        /*0000*/ 	.byte	0x04, 0x37
        /*0002*/ 	.short	(.L_9 - .L_8)
.L_8:
        /*0004*/ 	.word	0x0000007c


	//----- nvinfo : EIATTR_KPARAM_INFO
	.align		4
.L_9:
        /*0008*/ 	.byte	0x04, 0x17
        /*000a*/ 	.short	(.L_11 - .L_10)
.L_10:
        /*000c*/ 	.word	0x00000000
        /*0010*/ 	.short	0x0003
        /*0012*/ 	.short	0x0018
        /*0014*/ 	.byte	0x00, 0xf0, 0x11, 0x00


	//----- nvinfo : EIATTR_KPARAM_INFO
	.align		4
.L_11:
        /*0018*/ 	.byte	0x04, 0x17
        /*001a*/ 	.short	(.L_13 - .L_12)
.L_12:
        /*001c*/ 	.word	0x00000000
        /*0020*/ 	.short	0x0002
        /*0022*/ 	.short	0x0010
        /*0024*/ 	.byte	0x00, 0xf0, 0x21, 0x00


	//----- nvinfo : EIATTR_KPARAM_INFO
	.align		4
.L_13:
        /*0028*/ 	.byte	0x04, 0x17
        /*002a*/ 	.short	(.L_15 - .L_14)
.L_14:
        /*002c*/ 	.word	0x00000000
        /*0030*/ 	.short	0x0001
        /*0032*/ 	.short	0x0008
        /*0034*/ 	.byte	0x00, 0xf0, 0x21, 0x00


	//----- nvinfo : EIATTR_KPARAM_INFO
	.align		4
.L_15:
        /*0038*/ 	.byte	0x04, 0x17
        /*003a*/ 	.short	(.L_17 - .L_16)
.L_16:
        /*003c*/ 	.word	0x00000000
        /*0040*/ 	.short	0x0000
        /*0042*/ 	.short	0x0000
        /*0044*/ 	.byte	0x00, 0xf0, 0x21, 0x00


	//----- nvinfo : EIATTR_SPARSE_MMA_MASK
	.align		4
.L_17:
        /*0048*/ 	.byte	0x03, 0x50
        /*004a*/ 	.short	0x0000


	//----- nvinfo : EIATTR_MAXREG_COUNT
	.align		4
        /*004c*/ 	.byte	0x03, 0x1b
        /*004e*/ 	.short	0x00ff


	//----- nvinfo : EIATTR_COOP_GROUP_MASK_REGIDS
	.align		4
        /*0050*/ 	.byte	0x04, 0x29
        /*0052*/ 	.short	(.L_19 - .L_18)


	//   ....[0]....
.L_18:
        /*0054*/ 	.word	0xffffffff


	//----- nvinfo : EIATTR_COOP_GROUP_INSTR_OFFSETS
	.align		4
.L_19:
        /*0058*/ 	.byte	0x04, 0x28
        /*005a*/ 	.short	(.L_21 - .L_20)


	//   ....[0]....
.L_20:
        /*005c*/ 	.word	0x00000d50


	//----- nvinfo : EIATTR_EXIT_INSTR_OFFSETS
	.align		4
.L_21:
        /*0060*/ 	.byte	0x04, 0x1c
        /*0062*/ 	.short	(.L_23 - .L_22)


	//   ....[0]....
.L_22:
        /*0064*/ 	.word	0x00000040


	//   ....[1]....
        /*0068*/ 	.word	0x00001860


	//   ....[2]....
        /*006c*/ 	.word	0x000018b0


	//----- nvinfo : EIATTR_MAX_THREADS
	.align		4
.L_23:
        /*0070*/ 	.byte	0x04, 0x05
        /*0072*/ 	.short	(.L_25 - .L_24)
.L_24:
        /*0074*/ 	.word	0x00000080
        /*0078*/ 	.word	0x00000001
        /*007c*/ 	.word	0x00000001


	//----- nvinfo : EIATTR_CBANK_PARAM_SIZE
	.align		4
.L_25:
        /*0080*/ 	.byte	0x03, 0x19
        /*0082*/ 	.short	0x001c


	//----- nvinfo : EIATTR_PARAM_CBANK
	.align		4
        /*0084*/ 	.byte	0x04, 0x0a
        /*0086*/ 	.short	(.L_27 - .L_26)
	.align		4
.L_26:
        /*0088*/ 	.word	index@(.nv.constant0.triton_mm)
        /*008c*/ 	.short	0x0210
        /*008e*/ 	.short	0x001c


	//----- nvinfo : EIATTR_SW_WAR
	.align		4
.L_27:
        /*0090*/ 	.byte	0x04, 0x36
        /*0092*/ 	.short	(.L_29 - .L_28)
.L_28:
        /*0094*/ 	.word	0x00000008
.L_29:


//--------------------- .nv.callgraph             --------------------------
	.section	.nv.callgraph,"",@"SHT_CUDA_CALLGRAPH"
	.align	4
	.sectionentsize	8
	.align		4
        /*0000*/ 	.word	0x00000000
	.align		4
        /*0004*/ 	.word	0xffffffff
	.align		4
        /*0008*/ 	.word	0x00000000
	.align		4
        /*000c*/ 	.word	0xfffffffe
	.align		4
        /*0010*/ 	.word	0x00000000
	.align		4
        /*0014*/ 	.word	0xfffffffd
	.align		4
        /*0018*/ 	.word	0x00000000
	.align		4
        /*001c*/ 	.word	0xfffffffc


//--------------------- .text.triton_mm           --------------------------
	.section	.text.triton_mm,"ax",@progbits
	.sectionflags	@"SHF_BARRIERS=1"
	.align	128
        .global         triton_mm
        .type           triton_mm,@function
        .size           triton_mm,(.L_x_2 - triton_mm)
        .other          triton_mm,@"STO_CUDA_ENTRY STV_DEFAULT"
triton_mm:
.text.triton_mm:
[----:B------:R-:W1:Y:S02]  /*0000*/  LDC R1, c[0x0][0x28] ;  /* 0x00000a00ff017b82 */ /* 0x000e640000000800 */
[----:B------:R-:W2:Y:S02]  /*0010*/  LDC R0, c[0x0][0x228] ;  /* 0x00008a00ff007b82 */ /* 0x000ea40000000800 */
[----:B--2---:R-:W-:-:S05]  /*0020*/  IMAD R2, R0, 0xc00, RZ ;  /* 0x00000c0000027824 */ /* 0x004fca00078e02ff */
[----:B------:R-:W-:-:S13]  /*0030*/  ISETP.NE.AND P0, PT, R2, RZ, PT ;  /* 0x000000ff0200720c */ /* 0x000fda0003f05270 */
[----:B------:R-:W-:Y:S05]  /*0040*/  @!P0 EXIT ;  /* 0x000000000000894d */ /* 0x000fea0003800000 */
[----:B------:R-:W2:Y:S01]  /*0050*/  S2R R12, SR_CTAID.X ;  /* 0x00000000000c7919 */ /* 0x000ea20000002500 */
[----:B------:R-:W-:Y:S01]  /*0060*/  VIADD R2, R0, 0x3f ;  /* 0x0000003f00027836 */ /* 0x000fe20000000000 */
[----:B------:R-:W-:Y:S01]  /*0070*/  IABS R20, R0 ;  /* 0x0000000000147213 */ /* 0x000fe20000000000 */
[----:B------:R-:W3:Y:S01]  /*0080*/  S2UR UR14, SR_CgaCtaId ;  /* 0x00000000000e79c3 */ /* 0x000ee20000008800 */
[----:B------:R-:W-:Y:S01]  /*0090*/  UMOV UR4, 0x400 ;  /* 0x0000040000047882 */ /* 0x000fe20000000000 */
[----:B------:R-:W-:Y:S01]  /*00a0*/  ULDC.64 UR18, c[0x0][0x208] ;  /* 0x0000820000127ab9 */ /* 0x000fe20000000a00 */
[----:B------:R-:W-:Y:S01]  /*00b0*/  SHF.R.S32.HI R3, RZ, 0x1f, R2 ;  /* 0x0000001fff037819 */ /* 0x000fe20000011402 */
[----:B------:R-:W4:Y:S01]  /*00c0*/  I2F.RP R10, R20 ;  /* 0x00000014000a7306 */ /* 0x000f220000209400 */
[----:B------:R-:W-:Y:S02]  /*00d0*/  CS2R R26, SRZ ;  /* 0x00000000001a7805 */ /* 0x000fe4000001ff00 */
[----:B------:R-:W-:-:S02]  /*00e0*/  CS2R R28, SRZ ;  /* 0x00000000001c7805 */ /* 0x000fc4000001ff00 */
[----:B------:R-:W-:Y:S02]  /*00f0*/  LEA.HI R3, R3, R2, RZ, 0x6 ;  /* 0x0000000203037211 */ /* 0x000fe400078f30ff */
[----:B------:R-:W-:Y:S02]  /*0100*/  CS2R R34, SRZ ;  /* 0x0000000000227805 */ /* 0x000fe4000001ff00 */
[----:B------:R-:W-:Y:S02]  /*0110*/  CS2R R36, SRZ ;  /* 0x0000000000247805 */ /* 0x000fe4000001ff00 */
[----:B------:R-:W-:Y:S02]  /*0120*/  CS2R R38, SRZ ;  /* 0x0000000000267805 */ /* 0x000fe4000001ff00 */
[----:B------:R-:W-:Y:S02]  /*0130*/  CS2R R40, SRZ ;  /* 0x0000000000287805 */ /* 0x000fe4000001ff00 */
[----:B------:R-:W-:-:S02]  /*0140*/  CS2R R42, SRZ ;  /* 0x00000000002a7805 */ /* 0x000fc4000001ff00 */
[----:B------:R-:W-:Y:S02]  /*0150*/  CS2R R44, SRZ ;  /* 0x00000000002c7805 */ /* 0x000fe4000001ff00 */
[----:B------:R-:W-:Y:S02]  /*0160*/  CS2R R46, SRZ ;  /* 0x00000000002e7805 */ /* 0x000fe4000001ff00 */
[----:B------:R-:W-:Y:S02]  /*0170*/  CS2R R48, SRZ ;  /* 0x0000000000307805 */ /* 0x000fe4000001ff00 */
[----:B------:R-:W-:Y:S02]  /*0180*/  CS2R R50, SRZ ;  /* 0x0000000000327805 */ /* 0x000fe4000001ff00 */
[----:B------:R-:W-:Y:S02]  /*0190*/  CS2R R52, SRZ ;  /* 0x0000000000347805 */ /* 0x000fe4000001ff00 */
[----:B------:R-:W-:Y:S01]  /*01a0*/  CS2R R54, SRZ ;  /* 0x0000000000367805 */ /* 0x000fe2000001ff00 */
[----:B----4-:R-:W-:Y:S01]  /*01b0*/  MUFU.RCP R10, R10 ;  /* 0x0000000a000a7308 */ /* 0x010fe20000001000 */
[----:B------:R-:W-:-:S02]  /*01c0*/  CS2R R56, SRZ ;  /* 0x0000000000387805 */ /* 0x000fc4000001ff00 */
[----:B------:R-:W-:Y:S02]  /*01d0*/  CS2R R58, SRZ ;  /* 0x00000000003a7805 */ /* 0x000fe4000001ff00 */
[----:B------:R-:W-:Y:S02]  /*01e0*/  CS2R R60, SRZ ;  /* 0x00000000003c7805 */ /* 0x000fe4000001ff00 */
[----:B------:R-:W-:Y:S01]  /*01f0*/  CS2R R62, SRZ ;  /* 0x00000000003e7805 */ /* 0x000fe2000001ff00 */
[----:B---3--:R-:W-:Y:S01]  /*0200*/  UPRMT UR14, UR14, 0x654, UR4 ;  /* 0x000006540e0e7896 */ /* 0x008fe20008000004 */
[----:B------:R-:W-:Y:S02]  /*0210*/  CS2R R64, SRZ ;  /* 0x0000000000407805 */ /* 0x000fe4000001ff00 */
[----:B------:R-:W-:Y:S02]  /*0220*/  CS2R R66, SRZ ;  /* 0x0000000000427805 */ /* 0x000fe4000001ff00 */
[----:B------:R-:W-:-:S02]  /*0230*/  CS2R R68, SRZ ;  /* 0x0000000000447805 */ /* 0x000fc4000001ff00 */
[----:B------:R-:W-:Y:S01]  /*0240*/  CS2R R70, SRZ ;  /* 0x0000000000467805 */ /* 0x000fe2000001ff00 */
[C---:B--2---:R-:W-:Y:S01]  /*0250*/  IMAD.HI R4, R12.reuse, 0x2aaaaaab, RZ ;  /* 0x2aaaaaab0c047827 */ /* 0x044fe200078e02ff */
[----:B------:R-:W-:Y:S02]  /*0260*/  ISETP.GE.AND P2, PT, R12, RZ, PT ;  /* 0x000000ff0c00720c */ /* 0x000fe40003f46270 */
[----:B------:R-:W-:Y:S02]  /*0270*/  CS2R R72, SRZ ;  /* 0x0000000000487805 */ /* 0x000fe4000001ff00 */
[----:B------:R-:W-:Y:S02]  /*0280*/  CS2R R74, SRZ ;  /* 0x00000000004a7805 */ /* 0x000fe4000001ff00 */
[----:B------:R-:W-:Y:S02]  /*0290*/  CS2R R76, SRZ ;  /* 0x00000000004c7805 */ /* 0x000fe4000001ff00 */
[----:B------:R-:W-:-:S02]  /*02a0*/  SHF.R.U32.HI R5, RZ, 0x1f, R4 ;  /* 0x0000001fff057819 */ /* 0x000fc40000011604 */
[----:B------:R-:W-:Y:S02]  /*02b0*/  CS2R R78, SRZ ;  /* 0x00000000004e7805 */ /* 0x000fe4000001ff00 */
[----:B------:R-:W-:Y:S02]  /*02c0*/  CS2R R80, SRZ ;  /* 0x0000000000507805 */ /* 0x000fe4000001ff00 */
[----:B------:R-:W-:Y:S02]  /*02d0*/  CS2R R82, SRZ ;  /* 0x0000000000527805 */ /* 0x000fe4000001ff00 */
[----:B------:R-:W-:Y:S02]  /*02e0*/  LEA.HI.SX32 R5, R4, R5, 0x1b ;  /* 0x0000000504057211 */ /* 0x000fe400078fdaff */
[----:B------:R-:W-:Y:S02]  /*02f0*/  CS2R R84, SRZ ;  /* 0x0000000000547805 */ /* 0x000fe4000001ff00 */
[----:B------:R-:W-:Y:S01]  /*0300*/  CS2R R86, SRZ ;  /* 0x0000000000567805 */ /* 0x000fe2000001ff00 */
[----:B------:R-:W-:Y:S01]  /*0310*/  UMOV UR15, 0x1 ;  /* 0x00000001000f7882 */ /* 0x000fe20000000000 */
[----:B------:R-:W-:Y:S01]  /*0320*/  UMOV UR6, 0xffffffff ;  /* 0xffffffff00067882 */ /* 0x000fe20000000000 */
[----:B------:R-:W-:Y:S01]  /*0330*/  IMAD.SHL.U32 R4, R5, 0x8, RZ ;  /* 0x0000000805047824 */ /* 0x000fe200078e00ff */
[----:B------:R-:W-:Y:S01]  /*0340*/  UMOV UR4, URZ ;  /* 0x0000003f00047c82 */ /* 0x000fe20008000000 */
[----:B------:R-:W-:-:S02]  /*0350*/  UPLOP3.LUT UP0, UPT, UPT, UPT, UPT, 0x80, 0x0 ;  /* 0x000000000000789c */ /* 0x000fc40003f0f070 */
[----:B------:R-:W-:Y:S01]  /*0360*/  UIADD3 UR17, UR14, 0x3000, URZ ;  /* 0x000030000e117890 */ /* 0x000fe2000fffe03f */
[----:B------:R-:W-:Y:S01]  /*0370*/  LEA.HI.SX32 R3, R3, -R4, 0x1a ;  /* 0x8000000403037211 */ /* 0x000fe200078fd2ff */
[----:B------:R-:W-:-:S03]  /*0380*/  UMOV UR5, URZ ;  /* 0x0000003f00057c82 */ /* 0x000fc60008000000 */
[----:B------:R-:W-:-:S04]  /*0390*/  VIMNMX R6, R3, 0x8, PT ;  /* 0x0000000803067848 */ /* 0x000fc80003fe0100 */
[-C--:B------:R-:W-:Y:S02]  /*03a0*/  IABS R14, R6.reuse ;  /* 0x00000006000e7213 */ /* 0x080fe40000000000 */
[----:B------:R-:W-:Y:S02]  /*03b0*/  IABS R8, R6 ;  /* 0x0000000600087213 */ /* 0x000fe40000000000 */
[----:B------:R-:W2:Y:S03]  /*03c0*/  I2F.RP R7, R14 ;  /* 0x0000000e00077306 */ /* 0x000ea60000209400 */
[----:B------:R-:W-:-:S05]  /*03d0*/  IMAD.MOV R8, RZ, RZ, -R8 ;  /* 0x000000ffff087224 */ /* 0x000fca00078e0a08 */
[----:B--2---:R-:W2:Y:S02]  /*03e0*/  MUFU.RCP R7, R7 ;  /* 0x0000000700077308 */ /* 0x004ea40000001000 */
[----:B--2---:R-:W-:Y:S01]  /*03f0*/  VIADD R2, R7, 0xffffffe ;  /* 0x0ffffffe07027836 */ /* 0x004fe20000000000 */
[----:B------:R-:W-:-:S05]  /*0400*/  IABS R7, R12 ;  /* 0x0000000c00077213 */ /* 0x000fca0000000000 */
[----:B------:R2:W3:Y:S02]  /*0410*/  F2I.FTZ.U32.TRUNC.NTZ R3, R2 ;  /* 0x0000000200037305 */ /* 0x0004e4000021f000 */
[----:B--2---:R-:W-:Y:S02]  /*0420*/  IMAD.MOV.U32 R2, RZ, RZ, RZ ;  /* 0x000000ffff027224 */ /* 0x004fe400078e00ff */
[----:B---3--:R-:W-:-:S04]  /*0430*/  IMAD.MOV R9, RZ, RZ, -R3 ;  /* 0x000000ffff097224 */ /* 0x008fc800078e0a03 */
[----:B------:R-:W-:-:S04]  /*0440*/  IMAD R9, R9, R14, RZ ;  /* 0x0000000e09097224 */ /* 0x000fc800078e02ff */
[----:B------:R-:W-:-:S04]  /*0450*/  IMAD.HI.U32 R3, R3, R9, R2 ;  /* 0x0000000903037227 */ /* 0x000fc800078e0002 */
[----:B------:R-:W-:Y:S02]  /*0460*/  IMAD R9, R5, -0xc0, R12 ;  /* 0xffffff4005097824 */ /* 0x000fe400078e020c */
[----:B------:R-:W-:-:S04]  /*0470*/  IMAD.HI.U32 R2, R3, R7, RZ ;  /* 0x0000000703027227 */ /* 0x000fc800078e00ff */
[----:B------:R-:W-:Y:S01]  /*0480*/  IMAD R7, R2, R8, R7 ;  /* 0x0000000802077224 */ /* 0x000fe200078e0207 */
[----:B------:R-:W-:Y:S01]  /*0490*/  IABS R2, R9 ;  /* 0x0000000900027213 */ /* 0x000fe20000000000 */
[----:B------:R-:W-:Y:S01]  /*04a0*/  VIADD R5, R10, 0xffffffe ;  /* 0x0ffffffe0a057836 */ /* 0x000fe20000000000 */
[----:B------:R-:W-:Y:S02]  /*04b0*/  LOP3.LUT R9, R9, R6, RZ, 0x3c, !PT ;  /* 0x0000000609097212 */ /* 0x000fe400078e3cff */
[----:B------:R-:W-:Y:S01]  /*04c0*/  ISETP.GT.U32.AND P0, PT, R14, R7, PT ;  /* 0x000000070e00720c */ /* 0x000fe20003f04070 */
[----:B------:R-:W-:Y:S02]  /*04d0*/  IMAD.HI.U32 R3, R3, R2, RZ ;  /* 0x0000000203037227 */ /* 0x000fe400078e00ff */
[----:B------:R-:W2:Y:S02]  /*04e0*/  F2I.FTZ.U32.TRUNC.NTZ R5, R5 ;  /* 0x0000000500057305 */ /* 0x000ea4000021f000 */
[----:B------:R-:W-:-:S02]  /*04f0*/  IMAD R8, R3, R8, R2 ;  /* 0x0000000803087224 */ /* 0x000fc400078e0202 */
[----:B------:R-:W3:Y:S03]  /*0500*/  S2R R2, SR_TID.X ;  /* 0x0000000000027919 */ /* 0x000ee60000002100 */
[----:B------:R-:W-:-:S03]  /*0510*/  ISETP.GT.U32.AND P3, PT, R14, R8, PT ;  /* 0x000000080e00720c */ /* 0x000fc60003f64070 */
[----:B------:R-:W-:-:S05]  /*0520*/  @!P0 IMAD.IADD R7, R7, 0x1, -R14 ;  /* 0x0000000107078824 */ /* 0x000fca00078e0a0e */
[----:B------:R-:W-:-:S05]  /*0530*/  ISETP.GT.U32.AND P0, PT, R14, R7, PT ;  /* 0x000000070e00720c */ /* 0x000fca0003f04070 */
[----:B------:R-:W-:Y:S02]  /*0540*/  @!P3 IMAD.IADD R8, R8, 0x1, -R14 ;  /* 0x000000010808b824 */ /* 0x000fe400078e0a0e */
[----:B------:R-:W-:-:S03]  /*0550*/  @!P3 VIADD R3, R3, 0x1 ;  /* 0x000000010303b836 */ /* 0x000fc60000000000 */
[----:B------:R-:W-:-:S03]  /*0560*/  ISETP.GE.U32.AND P1, PT, R8, R14, PT ;  /* 0x0000000e0800720c */ /* 0x000fc60003f26070 */
[----:B------:R-:W-:Y:S01]  /*0570*/  @!P0 IMAD.IADD R7, R7, 0x1, -R14 ;  /* 0x0000000107078824 */ /* 0x000fe200078e0a0e */
[----:B------:R-:W-:Y:S02]  /*0580*/  ISETP.NE.AND P0, PT, R6, RZ, PT ;  /* 0x000000ff0600720c */ /* 0x000fe40003f05270 */
[----:B------:R-:W-:Y:S01]  /*0590*/  LOP3.LUT R6, RZ, R6, RZ, 0x33, !PT ;  /* 0x00000006ff067212 */ /* 0x000fe200078e33ff */
[----:B------:R-:W-:Y:S01]  /*05a0*/  @!P2 IMAD.MOV R7, RZ, RZ, -R7 ;  /* 0x000000ffff07a224 */ /* 0x000fe200078e0a07 */
[----:B------:R-:W-:Y:S01]  /*05b0*/  ISETP.GE.AND P2, PT, R9, RZ, PT ;  /* 0x000000ff0900720c */ /* 0x000fe20003f46270 */
[----:B--2---:R-:W-:Y:S01]  /*05c0*/  IMAD.MOV R9, RZ, RZ, -R5 ;  /* 0x000000ffff097224 */ /* 0x004fe200078e0a05 */
[--C-:B---3--:R-:W-:Y:S02]  /*05d0*/  SHF.R.U32.HI R8, RZ, 0x2, R2.reuse ;  /* 0x00000002ff087819 */ /* 0x108fe40000011602 */
[----:B------:R-:W-:Y:S01]  /*05e0*/  SEL R7, R6, R7, !P0 ;  /* 0x0000000706077207 */ /* 0x000fe20004000000 */
[----:B------:R-:W-:Y:S01]  /*05f0*/  IMAD R9, R9, R20, RZ ;  /* 0x0000001409097224 */ /* 0x000fe200078e02ff */
[----:B------:R-:W-:Y:S01]  /*0600*/  SGXT.U32 R8, R8, 0x5 ;  /* 0x000000050808781a */ /* 0x000fe20000000000 */
[----:B------:R-:W-:Y:S01]  /*0610*/  @P1 VIADD R3, R3, 0x1 ;  /* 0x0000000103031836 */ /* 0x000fe20000000000 */
[--C-:B------:R-:W-:Y:S01]  /*0620*/  SHF.R.U32.HI R91, RZ, 0x4, R2.reuse ;  /* 0x00000004ff5b7819 */ /* 0x100fe20000011602 */
[----:B------:R-:W-:Y:S01]  /*0630*/  IMAD.IADD R7, R4, 0x1, R7 ;  /* 0x0000000104077824 */ /* 0x000fe200078e0207 */
[----:B------:R-:W-:Y:S01]  /*0640*/  SHF.R.U32.HI R92, RZ, 0x5, R2 ;  /* 0x00000005ff5c7819 */ /* 0x000fe20000011602 */
[----:B------:R-:W-:Y:S01]  /*0650*/  IMAD.MOV.U32 R4, RZ, RZ, RZ ;  /* 0x000000ffff047224 */ /* 0x000fe200078e00ff */
[----:B------:R-:W-:Y:S01]  /*0660*/  SGXT.U32 R91, R91, 0x1 ;  /* 0x000000015b5b781a */ /* 0x000fe20000000000 */
[----:B------:R-:W-:Y:S01]  /*0670*/  IMAD.SHL.U32 R7, R7, 0x40, RZ ;  /* 0x0000004007077824 */ /* 0x000fe200078e00ff */
[----:B------:R-:W-:Y:S01]  /*0680*/  LOP3.LUT R92, R92, 0x7fffffc, RZ, 0xc0, !PT ;  /* 0x07fffffc5c5c7812 */ /* 0x000fe200078ec0ff */
[----:B------:R-:W-:Y:S01]  /*0690*/  IMAD.HI.U32 R5, R5, R9, R4 ;  /* 0x0000000905057227 */ /* 0x000fe200078e0004 */
[----:B------:R-:W-:-:S02]  /*06a0*/  SHF.R.U32.HI R4, RZ, 0x4, R2 ;  /* 0x00000004ff047819 */ /* 0x000fc40000011602 */
[----:B------:R-:W-:Y:S01]  /*06b0*/  LOP3.LUT R18, R7, 0x20, R8, 0xfe, !PT ;  /* 0x0000002007127812 */ /* 0x000fe200078efe08 */
[----:B------:R-:W-:Y:S01]  /*06c0*/  @!P2 IMAD.MOV R3, RZ, RZ, -R3 ;  /* 0x000000ffff03a224 */ /* 0x000fe200078e0a03 */
[----:B------:R-:W-:Y:S02]  /*06d0*/  LOP3.LUT R10, R7, R8, RZ, 0xfc, !PT ;  /* 0x00000008070a7212 */ /* 0x000fe400078efcff */
[----:B------:R-:W-:Y:S02]  /*06e0*/  IABS R13, R18 ;  /* 0x00000012000d7213 */ /* 0x000fe40000000000 */
[----:B------:R-:W-:Y:S02]  /*06f0*/  IABS R12, R10 ;  /* 0x0000000a000c7213 */ /* 0x000fe40000000000 */
[----:B------:R-:W-:Y:S01]  /*0700*/  SGXT.U32 R4, R4, 0x3 ;  /* 0x000000030404781a */ /* 0x000fe20000000000 */
[----:B------:R-:W-:Y:S01]  /*0710*/  IMAD.HI.U32 R9, R5, R13, RZ ;  /* 0x0000000d05097227 */ /* 0x000fe200078e00ff */
[----:B------:R-:W-:-:S02]  /*0720*/  SEL R3, R6, R3, !P0 ;  /* 0x0000000306037207 */ /* 0x000fc40004000000 */
[----:B------:R-:W-:Y:S01]  /*0730*/  ISETP.GE.AND P1, PT, R10, RZ, PT ;  /* 0x000000ff0a00720c */ /* 0x000fe20003f26270 */
[----:B------:R-:W-:Y:S01]  /*0740*/  IMAD.HI.U32 R6, R5, R12, RZ ;  /* 0x0000000c05067227 */ /* 0x000fe200078e00ff */
[----:B------:R-:W-:Y:S02]  /*0750*/  LOP3.LUT R5, R7, R4, RZ, 0xfc, !PT ;  /* 0x0000000407057212 */ /* 0x000fe400078efcff */
[----:B------:R-:W-:Y:S01]  /*0760*/  ISETP.GE.AND P3, PT, R18, RZ, PT ;  /* 0x000000ff1200720c */ /* 0x000fe20003f66270 */
[----:B------:R-:W-:Y:S02]  /*0770*/  IMAD.MOV R4, RZ, RZ, -R9 ;  /* 0x000000ffff047224 */ /* 0x000fe400078e0a09 */
[----:B------:R-:W-:Y:S01]  /*0780*/  IMAD.MOV R11, RZ, RZ, -R6 ;  /* 0x000000ffff0b7224 */ /* 0x000fe200078e0a06 */
[----:B------:R-:W-:Y:S01]  /*0790*/  LOP3.LUT R6, R8, 0x40, RZ, 0xfc, !PT ;  /* 0x0000004008067812 */ /* 0x000fe200078efcff */
[----:B------:R-:W-:Y:S01]  /*07a0*/  IMAD R13, R20, R4, R13 ;  /* 0x00000004140d7224 */ /* 0x000fe200078e020d */
[----:B------:R-:W-:Y:S01]  /*07b0*/  LOP3.LUT R4, R8, 0x20, RZ, 0xfc, !PT ;  /* 0x0000002008047812 */ /* 0x000fe200078efcff */
[----:B------:R-:W-:-:S02]  /*07c0*/  IMAD.SHL.U32 R3, R3, 0x80, RZ ;  /* 0x0000008003037824 */ /* 0x000fc400078e00ff */
[C---:B------:R-:W-:Y:S01]  /*07d0*/  IMAD R12, R20.reuse, R11, R12 ;  /* 0x0000000b140c7224 */ /* 0x040fe200078e020c */
[----:B------:R-:W-:Y:S01]  /*07e0*/  ISETP.GT.U32.AND P2, PT, R20, R13, PT ;  /* 0x0000000d1400720c */ /* 0x000fe20003f44070 */
[----:B------:R-:W-:Y:S01]  /*07f0*/  IMAD.SHL.U32 R9, R2, 0x8, RZ ;  /* 0x0000000802097824 */ /* 0x000fe200078e00ff */
[----:B------:R-:W-:Y:S02]  /*0800*/  LOP3.LUT R19, R3, R8, RZ, 0xfc, !PT ;  /* 0x0000000803137212 */ /* 0x000fe400078efcff */
[----:B------:R-:W-:Y:S02]  /*0810*/  ISETP.GT.U32.AND P0, PT, R20, R12, PT ;  /* 0x0000000c1400720c */ /* 0x000fe40003f04070 */
[----:B------:R-:W-:Y:S01]  /*0820*/  LOP3.LUT R11, R9, 0x18, R2, 0x48, !PT ;  /* 0x00000018090b7812 */ /* 0x000fe200078e4802 */
[----:B------:R-:W-:Y:S01]  /*0830*/  IMAD.HI R7, R19, 0x2aaaaaab, RZ ;  /* 0x2aaaaaab13077827 */ /* 0x000fe200078e02ff */
[----:B------:R-:W-:Y:S02]  /*0840*/  LOP3.LUT R21, R3, 0x20, R8, 0xfe, !PT ;  /* 0x0000002003157812 */ /* 0x000fe400078efe08 */
[----:B------:R-:W-:Y:S01]  /*0850*/  LOP3.LUT R22, R3, 0x40, R8, 0xfe, !PT ;  /* 0x0000004003167812 */ /* 0x000fe200078efe08 */
[----:B------:R-:W-:Y:S01]  /*0860*/  IMAD R90, R8, 0x20, R11 ;  /* 0x00000020085a7824 */ /* 0x000fe200078e020b */
[----:B------:R-:W-:Y:S01]  /*0870*/  SHF.R.U32.HI R10, RZ, 0x1f, R7 ;  /* 0x0000001fff0a7819 */ /* 0x000fe20000011607 */
[----:B------:R-:W-:Y:S01]  /*0880*/  @!P2 IMAD.IADD R13, R13, 0x1, -R20 ;  /* 0x000000010d0da824 */ /* 0x000fe200078e0a14 */
[----:B------:R-:W-:Y:S01]  /*0890*/  LOP3.LUT R24, R3, 0x60, R8, 0xfe, !PT ;  /* 0x0000006003187812 */ /* 0x000fe200078efe08 */
[----:B------:R-:W-:Y:S01]  /*08a0*/  IMAD.HI R14, R22, 0x2aaaaaab, RZ ;  /* 0x2aaaaaab160e7827 */ /* 0x000fe200078e02ff */
[----:B------:R-:W-:-:S02]  /*08b0*/  LEA.HI R10, R7, R10, RZ, 0x17 ;  /* 0x0000000a070a7211 */ /* 0x000fc400078fb8ff */
[----:B------:R-:W-:Y:S01]  /*08c0*/  LOP3.LUT R7, R8, 0x60, RZ, 0xfc, !PT ;  /* 0x0000006008077812 */ /* 0x000fe200078efcff */
[----:B------:R-:W-:Y:S01]  /*08d0*/  @!P0 IMAD.IADD R12, R12, 0x1, -R20 ;  /* 0x000000010c0c8824 */ /* 0x000fe200078e0a14 */
[C---:B------:R-:W-:Y:S01]  /*08e0*/  ISETP.GT.U32.AND P2, PT, R20.reuse, R13, PT ;  /* 0x0000000d1400720c */ /* 0x040fe20003f44070 */
[----:B------:R-:W-:Y:S01]  /*08f0*/  IMAD.HI R8, R21, 0x2aaaaaab, RZ ;  /* 0x2aaaaaab15087827 */ /* 0x000fe200078e02ff */
[----:B------:R-:W-:Y:S02]  /*0900*/  SHF.R.U32.HI R15, RZ, 0x1f, R14 ;  /* 0x0000001fff0f7819 */ /* 0x000fe4000001160e */
[----:B------:R-:W-:Y:S01]  /*0910*/  ISETP.GT.U32.AND P0, PT, R20, R12, PT ;  /* 0x0000000c1400720c */ /* 0x000fe20003f04070 */
[--C-:B------:R-:W-:Y:S01]  /*0920*/  IMAD R4, R4, 0x20, R11.reuse ;  /* 0x0000002004047824 */ /* 0x100fe200078e020b */
[----:B------:R-:W-:Y:S01]  /*0930*/  LEA.HI R15, R14, R15, RZ, 0x17 ;  /* 0x0000000f0e0f7211 */ /* 0x000fe200078fb8ff */
[--C-:B------:R-:W-:Y:S01]  /*0940*/  IMAD R6, R6, 0x20, R11.reuse ;  /* 0x0000002006067824 */ /* 0x100fe200078e020b */
[----:B------:R-:W-:Y:S01]  /*0950*/  LOP3.LUT R9, R9, 0x18, RZ, 0xc0, !PT ;  /* 0x0000001809097812 */ /* 0x000fe200078ec0ff */
[----:B------:R-:W-:Y:S01]  /*0960*/  IMAD R7, R7, 0x20, R11 ;  /* 0x0000002007077824 */ /* 0x000fe200078e020b */
[----:B------:R-:W-:Y:S01]  /*0970*/  SHF.R.U32.HI R11, RZ, 0x1f, R8 ;  /* 0x0000001fff0b7819 */ /* 0x000fe20000011608 */
[----:B------:R-:W-:Y:S01]  /*0980*/  IMAD.HI R16, R24, 0x2aaaaaab, RZ ;  /* 0x2aaaaaab18107827 */ /* 0x000fe200078e02ff */
[----:B------:R-:W-:-:S02]  /*0990*/  LEA R31, R6, UR14, 0x1 ;  /* 0x0000000e061f7c11 */ /* 0x000fc4000f8e08ff */
[----:B------:R-:W-:Y:S01]  /*09a0*/  LEA.HI R8, R8, R11, RZ, 0x17 ;  /* 0x0000000b08087211 */ /* 0x000fe200078fb8ff */
[----:B------:R-:W-:Y:S01]  /*09b0*/  IMAD R14, R10, -0xc00, R19 ;  /* 0xfffff4000a0e7824 */ /* 0x000fe200078e0213 */
[----:B------:R-:W-:Y:S01]  /*09c0*/  SHF.R.U32.HI R17, RZ, 0x1f, R16 ;  /* 0x0000001fff117819 */ /* 0x000fe20000011610 */
[----:B------:R-:W2:Y:S01]  /*09d0*/  LDC.64 R10, c[0x0][0x210] ;  /* 0x00008400ff0a7b82 */ /* 0x000ea20000000a00 */
[--C-:B------:R-:W-:Y:S01]  /*09e0*/  @!P2 IMAD.IADD R13, R13, 0x1, -R20.reuse ;  /* 0x000000010d0da824 */ /* 0x100fe200078e0a14 */
[----:B------:R-:W-:Y:S01]  /*09f0*/  LEA R33, R7, UR14, 0x1 ;  /* 0x0000000e07217c11 */ /* 0x000fe2000f8e08ff */
[----:B------:R-:W-:Y:S01]  /*0a00*/  @!P0 IMAD.IADD R12, R12, 0x1, -R20 ;  /* 0x000000010c0c8824 */ /* 0x000fe200078e0a14 */
[----:B------:R-:W-:Y:S01]  /*0a10*/  LEA.HI R17, R16, R17, RZ, 0x17 ;  /* 0x0000001110117211 */ /* 0x000fe200078fb8ff */
[----:B------:R-:W-:Y:S01]  /*0a20*/  IMAD R16, R8, -0xc00, R21 ;  /* 0xfffff40008107824 */ /* 0x000fe200078e0215 */
[----:B------:R-:W-:Y:S01]  /*0a30*/  ISETP.NE.AND P0, PT, R0, RZ, PT ;  /* 0x000000ff0000720c */ /* 0x000fe20003f05270 */
[----:B------:R-:W-:Y:S01]  /*0a40*/  IMAD.MOV.U32 R8, RZ, RZ, R13 ;  /* 0x000000ffff087224 */ /* 0x000fe200078e000d */
[----:B------:R-:W3:Y:S01]  /*0a50*/  LDC.64 R18, c[0x0][0x218] ;  /* 0x00008600ff127b82 */ /* 0x000ee20000000a00 */
[----:B------:R-:W-:Y:S01]  /*0a60*/  @!P1 IMAD.MOV R12, RZ, RZ, -R12 ;  /* 0x000000ffff0c9224 */ /* 0x000fe200078e0a0c */
[----:B------:R-:W-:Y:S01]  /*0a70*/  LOP3.LUT R13, RZ, R0, RZ, 0x33, !PT ;  /* 0x00000000ff0d7212 */ /* 0x000fe200078e33ff */
[----:B------:R-:W-:-:S02]  /*0a80*/  @!P3 IMAD.MOV R8, RZ, RZ, -R8 ;  /* 0x000000ffff08b224 */ /* 0x000fc400078e0a08 */
[----:B------:R-:W-:Y:S01]  /*0a90*/  IMAD R20, R15, -0xc00, R22 ;  /* 0xfffff4000f147824 */ /* 0x000fe200078e0216 */
[----:B------:R-:W-:Y:S01]  /*0aa0*/  SEL R12, R13, R12, !P0 ;  /* 0x0000000c0d0c7207 */ /* 0x000fe20004000000 */
[----:B------:R-:W-:Y:S01]  /*0ab0*/  IMAD R22, R17, -0xc00, R24 ;  /* 0xfffff40011167824 */ /* 0x000fe200078e0218 */
[----:B------:R-:W-:Y:S01]  /*0ac0*/  SEL R8, R13, R8, !P0 ;  /* 0x000000080d087207 */ /* 0x000fe20004000000 */
[--C-:B------:R-:W-:Y:S02]  /*0ad0*/  IMAD R17, R14, 0x40, R9.reuse ;  /* 0x000000400e117824 */ /* 0x100fe400078e0209 */
[--C-:B------:R-:W-:Y:S02]  /*0ae0*/  IMAD R13, R12, 0x40, R9.reuse ;  /* 0x000000400c0d7824 */ /* 0x100fe400078e0209 */
[--C-:B------:R-:W-:Y:S02]  /*0af0*/  IMAD R15, R8, 0x40, R9.reuse ;  /* 0x00000040080f7824 */ /* 0x100fe400078e0209 */
[----:B------:R-:W-:-:S02]  /*0b00*/  IMAD R21, R16, 0x40, R9 ;  /* 0x0000004010157824 */ /* 0x000fc400078e0209 */
[--C-:B------:R-:W-:Y:S02]  /*0b10*/  IMAD R23, R20, 0x40, R9.reuse ;  /* 0x0000004014177824 */ /* 0x100fe400078e0209 */
[----:B------:R-:W-:Y:S02]  /*0b20*/  IMAD R25, R22, 0x40, R9 ;  /* 0x0000004016197824 */ /* 0x000fe400078e0209 */
[----:B--2---:R-:W-:-:S04]  /*0b30*/  IMAD.WIDE R8, R13, 0x2, R10 ;  /* 0x000000020d087825 */ /* 0x004fc800078e020a */
[----:B------:R-:W-:-:S04]  /*0b40*/  IMAD.WIDE R10, R15, 0x2, R10 ;  /* 0x000000020f0a7825 */ /* 0x000fc800078e020a */
[----:B---3--:R-:W-:-:S04]  /*0b50*/  IMAD.WIDE R12, R17, 0x2, R18 ;  /* 0x00000002110c7825 */ /* 0x008fc800078e0212 */
[----:B------:R-:W-:Y:S01]  /*0b60*/  IMAD.WIDE R14, R21, 0x2, R18 ;  /* 0x00000002150e7825 */ /* 0x000fe200078e0212 */
[----:B------:R-:W-:-:S03]  /*0b70*/  LEA R21, R90, UR14, 0x1 ;  /* 0x0000000e5a157c11 */ /* 0x000fc6000f8e08ff */
[--C-:B------:R-:W-:Y:S01]  /*0b80*/  IMAD.WIDE R16, R23, 0x2, R18.reuse ;  /* 0x0000000217107825 */ /* 0x100fe200078e0212 */
[----:B------:R-:W-:Y:S01]  /*0b90*/  LEA R23, R4, UR14, 0x1 ;  /* 0x0000000e04177c11 */ /* 0x000fe2000f8e08ff */
[----:B------:R-:W-:Y:S01]  /*0ba0*/  @!PT LDS RZ, [RZ] ;  /* 0x00000000fffff984 */ /* 0x000fe20000000800 */
[----:B------:R-:W-:Y:S01]  /*0bb0*/  @!PT LDS RZ, [RZ] ;  /* 0x00000000fffff984 */ /* 0x000fe20000000800 */
[----:B------:R-:W-:Y:S01]  /*0bc0*/  @!PT LDS RZ, [RZ] ;  /* 0x00000000fffff984 */ /* 0x000fe20000000800 */
[----:B------:R-:W-:Y:S02]  /*0bd0*/  LDGSTS.E.BYPASS.128 [R21], desc[UR18][R8.64] ;  /* 0x0000000008157fae */ /* 0x000fe4000b901c52 */
[----:B------:R-:W-:Y:S01]  /*0be0*/  IMAD.WIDE R18, R25, 0x2, R18 ;  /* 0x0000000219127825 */ /* 0x000fe200078e0212 */
[----:B------:R-:W-:Y:S01]  /*0bf0*/  CS2R R24, SRZ ;  /* 0x0000000000187805 */ /* 0x000fe2000001ff00 */
[----:B------:R-:W-:Y:S04]  /*0c00*/  LDGSTS.E.BYPASS.128 [R23], desc[UR18][R10.64] ;  /* 0x000000000a177fae */ /* 0x000fe8000b901c52 */
[----:B------:R-:W0:Y:S04]  /*0c10*/  LDGDEPBAR ;  /* 0x00000000000079af */ /* 0x000e280000000000 */
[----:B------:R-:W-:Y:S04]  /*0c20*/  LDGSTS.E.BYPASS.128 [R21+0x3000], desc[UR18][R12.64] ;  /* 0x030000000c157fae */ /* 0x000fe8000b901c52 */
[----:B------:R-:W-:Y:S04]  /*0c30*/  LDGSTS.E.BYPASS.128 [R23+0x3000], desc[UR18][R14.64] ;  /* 0x030000000e177fae */ /* 0x000fe8000b901c52 */
[----:B------:R-:W-:Y:S04]  /*0c40*/  LDGSTS.E.BYPASS.128 [R31+0x3000], desc[UR18][R16.64] ;  /* 0x03000000101f7fae */ /* 0x000fe8000b901c52 */
[----:B------:R-:W-:Y:S04]  /*0c50*/  LDGSTS.E.BYPASS.128 [R33+0x3000], desc[UR18][R18.64] ;  /* 0x0300000012217fae */ /* 0x000fe8000b901c52 */
[----:B------:R-:W0:Y:S01]  /*0c60*/  LDGDEPBAR ;  /* 0x00000000000079af */ /* 0x000e220000000000 */
[----:B------:R-:W-:Y:S06]  /*0c70*/  BAR.SYNC.DEFER_BLOCKING 0x0 ;  /* 0x0000000000007b1d */ /* 0x000fec0000010000 */
[----:B------:R-:W-:Y:S01]  /*0c80*/  @!PT LDS RZ, [RZ] ;  /* 0x00000000fffff984 */ /* 0x000fe20000000800 */
[----:B------:R-:W-:Y:S01]  /*0c90*/  @!PT LDS RZ, [RZ] ;  /* 0x00000000fffff984 */ /* 0x000fe20000000800 */
[----:B------:R-:W-:Y:S01]  /*0ca0*/  @!PT LDS RZ, [RZ] ;  /* 0x00000000fffff984 */ /* 0x000fe20000000800 */
[----:B------:R-:W-:Y:S04]  /*0cb0*/  LDGSTS.E.BYPASS.128 [R21+0x1000], desc[UR18][R8.64+0x40] ;  /* 0x0100004008157fae */ /* 0x000fe8000b901c52 */
[----:B------:R-:W-:Y:S04]  /*0cc0*/  LDGSTS.E.BYPASS.128 [R23+0x1000], desc[UR18][R10.64+0x40] ;  /* 0x010000400a177fae */ /* 0x000fe8000b901c52 */
[----:B------:R-:W0:Y:S04]  /*0cd0*/  LDGDEPBAR ;  /* 0x00000000000079af */ /* 0x000e280000000000 */
[----:B------:R-:W-:Y:S04]  /*0ce0*/  LDGSTS.E.BYPASS.128 [R21+0x5000], desc[UR18][R12.64+0x40] ;  /* 0x050000400c157fae */ /* 0x000fe8000b901c52 */
[----:B------:R-:W-:Y:S04]  /*0cf0*/  LDGSTS.E.BYPASS.128 [R23+0x5000], desc[UR18][R14.64+0x40] ;  /* 0x050000400e177fae */ /* 0x000fe8000b901c52 */
[----:B------:R2:W-:Y:S04]  /*0d00*/  LDGSTS.E.BYPASS.128 [R31+0x5000], desc[UR18][R16.64+0x40] ;  /* 0x05000040101f7fae */ /* 0x0005e8000b901c52 */
[----:B------:R3:W-:Y:S04]  /*0d10*/  LDGSTS.E.BYPASS.128 [R33+0x5000], desc[UR18][R18.64+0x40] ;  /* 0x0500004012217fae */ /* 0x0007e8000b901c52 */
[----:B------:R-:W0:Y:S01]  /*0d20*/  LDGDEPBAR ;  /* 0x00000000000079af */ /* 0x000e220000000000 */
[----:B--2---:R-:W-:-:S02]  /*0d30*/  CS2R R30, SRZ ;  /* 0x00000000001e7805 */ /* 0x004fc4000001ff00 */
[----:B---3--:R-:W-:-:S07]  /*0d40*/  CS2R R32, SRZ ;  /* 0x0000000000207805 */ /* 0x008fce000001ff00 */
.L_x_0:
[----:B--2---:R-:W2:Y:S01]  /*0d50*/  SHFL.IDX PT, R20, R92, RZ, 0x1f ;  /* 0x00001fff5c147589 */ /* 0x004ea200000e0000 */
[----:B------:R-:W-:Y:S01]  /*0d60*/  UIADD3 UR6, UR6, 0x1, URZ ;  /* 0x0000000106067890 */ /* 0x000fe2000fffe03f */
[----:B------:R-:W-:-:S04]  /*0d70*/  DEPBAR.LE SB0, 0x2 ;  /* 0x000080800000791a */ /* 0x000fc80000000000 */
[----:B------:R-:W-:Y:S01]  /*0d80*/  UISETP.GE.AND UP1, UPT, UR6, 0x3, UPT ;  /* 0x000000030600788c */ /* 0x000fe2000bf26270 */
[----:B------:R-:W-:Y:S01]  /*0d90*/  BAR.SYNC.DEFER_BLOCKING 0x0 ;  /* 0x0000000000007b1d */ /* 0x000fe20000010000 */
[----:B------:R-:W-:Y:S01]  /*0da0*/  UIADD3 UR15, UR15, 0x1, URZ ;  /* 0x000000010f0f7890 */ /* 0x000fe2000fffe03f */
[----:B------:R-:W-:Y:S01]  /*0db0*/  IADD3 R88, P0, R8, UR4, RZ ;  /* 0x0000000408587c10 */ /* 0x000fe2000ff1e0ff */
[----:B------:R-:W-:-:S03]  /*0dc0*/  USEL UR16, UR6, URZ, !UP1 ;  /* 0x0000003f06107287 */ /* 0x000fc6000c800000 */
[----:B------:R-:W-:Y:S01]  /*0dd0*/  UMOV UR11, 0x80000020 ;  /* 0x80000020000b7882 */ /* 0x000fe20000000000 */
[----:B------:R-:W-:Y:S01]  /*0de0*/  ULEA UR6, UR16, UR14, 0xc ;  /* 0x0000000e10067291 */ /* 0x000fe2000f8e603f */
[----:B------:R-:W-:Y:S02]  /*0df0*/  IADD3.X R89, R9, UR5, RZ, P0, !PT ;  /* 0x0000000509597c10 */ /* 0x000fe400087fe4ff */
[----:B------:R-:W-:Y:S01]  /*0e00*/  IADD3 R22, P0, R10, UR4, RZ ;  /* 0x000000040a167c10 */ /* 0x000fe2000ff1e0ff */
[----:B------:R-:W-:Y:S02]  /*0e10*/  USHF.R.U32.HI UR8, URZ, 0x4, UR6 ;  /* 0x000000043f087899 */ /* 0x000fe40008011606 */
[----:B------:R-:W-:Y:S01]  /*0e20*/  ULEA UR6, UR16, UR17, 0xd ;  /* 0x0000001110067291 */ /* 0x000fe2000f8e683f */
[----:B------:R-:W-:Y:S01]  /*0e30*/  IADD3.X R23, R11, UR5, RZ, P0, !PT ;  /* 0x000000050b177c10 */ /* 0x000fe200087fe4ff */
[----:B------:R-:W-:Y:S01]  /*0e40*/  ULOP3.LUT UR8, UR8, 0x3fff, URZ, 0xc0, !UPT ;  /* 0x00003fff08087892 */ /* 0x000fe2000f8ec03f */
[----:B--2---:R-:W-:Y:S01]  /*0e50*/  R2UR UR7, R20 ;  /* 0x00000000140772ca */ /* 0x004fe200000e0000 */
[----:B------:R-:W-:Y:S01]  /*0e60*/  USHF.R.U32.HI UR6, URZ, 0x4, UR6 ;  /* 0x000000043f067899 */ /* 0x000fe20008011606 */
[----:B------:R-:W-:-:S03]  /*0e70*/  IADD3 R20, P0, R12, UR4, RZ ;  /* 0x000000040c147c10 */ /* 0x000fc6000ff1e0ff */
[----:B------:R-:W-:Y:S01]  /*0e80*/  ULOP3.LUT UR6, UR6, 0x3fff, URZ, 0xc0, !UPT ;  /* 0x00003fff06067892 */ /* 0x000fe2000f8ec03f */
[----:B------:R-:W-:Y:S01]  /*0e90*/  IADD3.X R21, R13, UR5, RZ, P0, !PT ;  /* 0x000000050d157c10 */ /* 0x000fe200087fe4ff */
[----:B------:R-:W-:Y:S02]  /*0ea0*/  WARPGROUP.ARRIVE ;  /* 0x00000000000079c5 */ /* 0x000fe40000000000 */
[----:B------:R-:W-:-:S04]  /*0eb0*/  ULOP3.LUT UR10, UR6, 0x2000000, URZ, 0xfc, !UPT ;  /* 0x02000000060a7892 */ /* 0x000fc8000f8efc3f */
[----:B------:R-:W-:-:S04]  /*0ec0*/  USHF.L.U32 UR7, UR7, 0x6, URZ ;  /* 0x0000000607077899 */ /* 0x000fc8000800063f */
[----:B------:R-:W-:-:S04]  /*0ed0*/  ULOP3.LUT UR7, UR7, 0xc0, URZ, 0xc0, !UPT ;  /* 0x000000c007077892 */ /* 0x000fc8000f8ec03f */
[----:B------:R-:W-:-:S03]  /*0ee0*/  UIADD3 UR12, UP1, UR7, UR8, URZ ;  /* 0x00000008070c7290 */ /* 0x000fc6000ff3e03f */
[----:B------:R-:W-:Y:S01]  /*0ef0*/  UMOV UR7, URZ ;  /* 0x0000003f00077c82 */ /* 0x000fe20008000000 */
[----:B------:R-:W-:Y:S02]  /*0f00*/  UIADD3.X UR13, URZ, URZ, URZ, UP1, !UPT ;  /* 0x0000003f3f0d7290 */ /* 0x000fe40008ffe43f */
[----:B------:R-:W-:Y:S02]  /*0f10*/  ULOP3.LUT UR8, UR12, 0x1000000, URZ, 0xfc, !UPT ;  /* 0x010000000c087892 */ /* 0x000fe4000f8efc3f */
[----:B------:R-:W-:Y:S02]  /*0f20*/  ULOP3.LUT UR9, UR13, 0x80000020, URZ, 0xfc, !UPT ;  /* 0x800000200d097892 */ /* 0x000fe4000f8efc3f */
[----:B------:R-:W-:-:S04]  /*0f30*/  UISETP.GE.AND UP1, UPT, UR15, 0x3, UPT ;  /* 0x000000030f00788c */ /* 0x000fc8000bf26270 */
[----:B------:R-:W-:-:S03]  /*0f40*/  USEL UR15, UR15, URZ, !UP1 ;  /* 0x0000003f0f0f7287 */ /* 0x000fc6000c800000 */
[----:B------:R-:W-:Y:S01]  /*0f50*/  HGMMA.64x128x16.F32.BF16 R24, gdesc[UR8], R24 ;  /* 0x01e00000081879f0 */ /* 0x000fe20008701818 */
[----:B------:R-:W-:Y:S01]  /*0f60*/  UMOV UR8, 0x1000002 ;  /* 0x0100000200087882 */ /* 0x000fe20000000000 */
[----:B------:R-:W-:Y:S01]  /*0f70*/  UMOV UR9, 0x80000020 ;  /* 0x8000002000097882 */ /* 0x000fe20000000000 */
[----:B------:R-:W-:Y:S01]  /*0f80*/  UMOV UR10, 0x2000002 ;  /* 0x02000002000a7882 */ /* 0x000fe20000000000 */
[----:B------:R-:W-:Y:S01]  /*0f90*/  UMOV UR11, 0x80000020 ;  /* 0x80000020000b7882 */ /* 0x000fe20000000000 */
[----:B------:R-:W-:Y:S02]  /*0fa0*/  UIADD3.64 UR8, UR12, UR8, URZ ;  /* 0x000000080c087297 */ /* 0x000fe4000fffe03f */
[----:B------:R-:W-:Y:S02]  /*0fb0*/  UIADD3.64 UR10, UR6, UR10, URZ ;  /* 0x0000000a060a7297 */ /* 0x000fe4000fffe03f */
[----:B------:R-:W-:-:S06]  /*0fc0*/  ULEA UR6, UR15, UR14, 0xc ;  /* 0x0000000e0f067291 */ /* 0x000fcc000f8e603f */
[----:B------:R-:W-:Y:S01]  /*0fd0*/  LEA R93, R90, UR6, 0x1 ;  /* 0x000000065a5d7c11 */ /* 0x000fe2000f8e08ff */
[----:B------:R-:W-:Y:S03]  /*0fe0*/  HGMMA.64x128x16.F32.BF16 R24, gdesc[UR8], R24, gsb0 ;  /* 0x01e00000081879f0 */ /* 0x000fe60008001818 */
[----:B------:R-:W-:Y:S02]  /*0ff0*/  WARPGROUP.DEPBAR.LE gsb0, 0x1 ;  /* 0x00008000000079c5 */ /* 0x000fe40000010100 */
[----:B------:R-:W-:Y:S06]  /*1000*/  BAR.SYNC.DEFER_BLOCKING 0x0 ;  /* 0x0000000000007b1d */ /* 0x000fec0000010000 */
[----:B------:R-:W-:Y:S01]  /*1010*/  @!PT LDS RZ, [RZ] ;  /* 0x00000000fffff984 */ /* 0x000fe20000000800 */
[----:B------:R-:W-:Y:S01]  /*1020*/  @!PT LDS RZ, [RZ] ;  /* 0x00000000fffff984 */ /* 0x000fe20000000800 */
[----:B------:R-:W-:Y:S01]  /*1030*/  @!PT LDS RZ, [RZ] ;  /* 0x00000000fffff984 */ /* 0x000fe20000000800 */
[----:B------:R2:W-:Y:S02]  /*1040*/  LDGSTS.E.BYPASS.128 [R93], desc[UR18][R88.64+0x80], !PT ;  /* 0x00000080585d7fae */ /* 0x0005e4000f901c52 */
[----:B--2---:R-:W-:Y:S01]  /*1050*/  LEA R89, R4, UR6, 0x1 ;  /* 0x0000000604597c11 */ /* 0x004fe2000f8e08ff */
[----:B------:R-:W-:-:S04]  /*1060*/  ULEA UR6, UR15, UR17, 0xd ;  /* 0x000000110f067291 */ /* 0x000fc8000f8e683f */
[----:B------:R-:W-:Y:S02]  /*1070*/  LDGSTS.E.BYPASS.128 [R89], desc[UR18][R22.64+0x80], !PT ;  /* 0x0000008016597fae */ /* 0x000fe4000f901c52 */
[----:B------:R-:W-:Y:S02]  /*1080*/  LEA R93, R90, UR6, 0x1 ;  /* 0x000000065a5d7c11 */ /* 0x000fe4000f8e08ff */
[----:B------:R-:W0:Y:S04]  /*1090*/  LDGDEPBAR ;  /* 0x00000000000079af */ /* 0x000e280000000000 */
[----:B------:R2:W-:Y:S02]  /*10a0*/  LDGSTS.E.BYPASS.128 [R93], desc[UR18][R20.64+0x80], !PT ;  /* 0x00000080145d7fae */ /* 0x0005e4000f901c52 */
[----:B--2---:R-:W-:-:S02]  /*10b0*/  IADD3 R20, P0, R14, UR4, RZ ;  /* 0x000000040e147c10 */ /* 0x004fc4000ff1e0ff */
[----:B------:R-:W-:Y:S02]  /*10c0*/  LEA R93, R4, UR6, 0x1 ;  /* 0x00000006045d7c11 */ /* 0x000fe4000f8e08ff */
[----:B------:R-:W-:Y:S02]  /*10d0*/  IADD3.X R21, R15, UR5, RZ, P0, !PT ;  /* 0x000000050f157c10 */ /* 0x000fe400087fe4ff */
[----:B------:R-:W-:-:S03]  /*10e0*/  IADD3 R22, P0, R16, UR4, RZ ;  /* 0x0000000410167c10 */ /* 0x000fc6000ff1e0ff */
[----:B------:R2:W-:Y:S01]  /*10f0*/  LDGSTS.E.BYPASS.128 [R93], desc[UR18][R20.64+0x80], !PT ;  /* 0x00000080145d7fae */ /* 0x0005e2000f901c52 */
[----:B------:R-:W-:Y:S02]  /*1100*/  IADD3.X R23, R17, UR5, RZ, P0, !PT ;  /* 0x0000000511177c10 */ /* 0x000fe400087fe4ff */
[----:B------:R-:W-:Y:S01]  /*1110*/  IADD3 R88, P0, R18, UR4, RZ ;  /* 0x0000000412587c10 */ /* 0x000fe2000ff1e0ff */
[----:B------:R-:W-:-:S03]  /*1120*/  UIADD3 UR4, UP1, UR4, 0x40, URZ ;  /* 0x0000004004047890 */ /* 0x000fc6000ff3e03f */
[----:B------:R-:W-:Y:S01]  /*1130*/  IADD3.X R89, R19, UR5, RZ, P0, !PT ;  /* 0x0000000513597c10 */ /* 0x000fe200087fe4ff */
[----:B------:R-:W-:Y:S01]  /*1140*/  UIADD3.X UR5, URZ, UR5, URZ, UP1, !UPT ;  /* 0x000000053f057290 */ /* 0x000fe20008ffe43f */
[----:B------:R-:W-:Y:S01]  /*1150*/  PLOP3.LUT P0, PT, PT, PT, UP0, 0x80, 0x0 ;  /* 0x000000000000781c */ /* 0x000fe20003f0f008 */
[----:B------:R-:W-:Y:S01]  /*1160*/  UPLOP3.LUT UP0, UPT, UPT, UPT, UPT, 0x40, 0x0 ;  /* 0x000000000000789c */ /* 0x000fe20003f0e870 */
[----:B--2---:R-:W-:-:S05]  /*1170*/  LEA R21, R6, UR6, 0x1 ;  /* 0x0000000606157c11 */ /* 0x004fca000f8e08ff */
[----:B------:R2:W-:Y:S02]  /*1180*/  LDGSTS.E.BYPASS.128 [R21], desc[UR18][R22.64+0x80], !PT ;  /* 0x0000008016157fae */ /* 0x0005e4000f901c52 */
[----:B--2---:R-:W-:Y:S01]  /*1190*/  LEA R23, R7, UR6, 0x1 ;  /* 0x0000000607177c11 */ /* 0x004fe2000f8e08ff */
[----:B------:R-:W-:-:S04]  /*11a0*/  UMOV UR6, UR16 ;  /* 0x0000001000067c82 */ /* 0x000fc80008000000 */
[----:B------:R2:W-:Y:S04]  /*11b0*/  LDGSTS.E.BYPASS.128 [R23], desc[UR18][R88.64+0x80], !PT ;  /* 0x0000008058177fae */ /* 0x0005e8000f901c52 */
[----:B------:R-:W0:Y:S01]  /*11c0*/  LDGDEPBAR ;  /* 0x00000000000079af */ /* 0x000e220000000000 */
[----:B------:R-:W-:Y:S05]  /*11d0*/  @P0 BRA `(.L_x_0) ;  /* 0xfffffff800dc0947 */ /* 0x000fea000383ffff */
[----:B------:R-:W-:Y:S02]  /*11e0*/  WARPGROUP.DEPBAR.LE gsb0, 0x0 ;  /* 0x00008000000079c5 */ /* 0x000fe40000010000 */
[----:B------:R-:W-:-:S04]  /*11f0*/  DEPBAR.LE SB0, 0x0 ;  /* 0x000080000000791a */ /* 0x000fc80000000000 */
[--C-:B------:R-:W-:Y:S02]  /*1200*/  SHF.R.U32.HI R4, RZ, 0x1, R2.reuse ;  /* 0x00000001ff047819 */ /* 0x100fe40000011602 */
[----:B------:R-:W-:Y:S02]  /*1210*/  SHF.R.U32.HI R8, RZ, 0x5, R2 ;  /* 0x00000005ff087819 */ /* 0x000fe40000011602 */
[----:B------:R-:W-:Y:S02]  /*1220*/  LOP3.LUT R6, R2, 0xf, RZ, 0xc0, !PT ;  /* 0x0000000f02067812 */ /* 0x000fe400078ec0ff */
[----:B------:R-:W-:Y:S02]  /*1230*/  LOP3.LUT R7, R4, 0x8, RZ, 0xc0, !PT ;  /* 0x0000000804077812 */ /* 0x000fe400078ec0ff */
[----:B------:R-:W-:Y:S02]  /*1240*/  LOP3.LUT R4, R8, 0x3, RZ, 0xc0, !PT ;  /* 0x0000000308047812 */ /* 0x000fe400078ec0ff */
[----:B------:R-:W-:Y:S01]  /*1250*/  F2FP.BF16.F32.PACK_AB R24, R25, R24 ;  /* 0x000000181918723e */ /* 0x000fe200000010ff */
[----:B------:R-:W-:Y:S01]  /*1260*/  IMAD R7, R6, 0x88, R7 ;  /* 0x0000008806077824 */ /* 0x000fe200078e0207 */
[----:B------:R-:W-:Y:S01]  /*1270*/  F2FP.BF16.F32.PACK_AB R25, R27, R26 ;  /* 0x0000001a1b19723e */ /* 0x000fe200000010ff */
[C---:B------:R-:W-:Y:S01]  /*1280*/  IMAD.SHL.U32 R6, R4.reuse, 0x2, RZ ;  /* 0x0000000204067824 */ /* 0x040fe200078e00ff */
[----:B------:R-:W-:Y:S01]  /*1290*/  F2FP.BF16.F32.PACK_AB R32, R33, R32 ;  /* 0x000000202120723e */ /* 0x000fe200000010ff */
[----:B------:R-:W-:Y:S01]  /*12a0*/  IMAD R4, R4, 0x880, R7 ;  /* 0x0000088004047824 */ /* 0x000fe200078e0207 */
[----:B------:R-:W-:-:S02]  /*12b0*/  F2FP.BF16.F32.PACK_AB R26, R29, R28 ;  /* 0x0000001c1d1a723e */ /* 0x000fc400000010ff */
[----:B------:R-:W-:Y:S02]  /*12c0*/  F2FP.BF16.F32.PACK_AB R27, R31, R30 ;  /* 0x0000001e1f1b723e */ /* 0x000fe400000010ff */
[----:B------:R-:W-:Y:S02]  /*12d0*/  F2FP.BF16.F32.PACK_AB R33, R35, R34 ;  /* 0x000000222321723e */ /* 0x000fe400000010ff */
[----:B------:R-:W-:Y:S02]  /*12e0*/  F2FP.BF16.F32.PACK_AB R40, R41, R40 ;  /* 0x000000282928723e */ /* 0x000fe400000010ff */
[----:B------:R-:W-:Y:S01]  /*12f0*/  LEA R4, R4, UR14, 0x1 ;  /* 0x0000000e04047c11 */ /* 0x000fe2000f8e08ff */
[----:B------:R-:W-:Y:S01]  /*1300*/  BAR.SYNC.DEFER_BLOCKING 0x0 ;  /* 0x0000000000007b1d */ /* 0x000fe20000010000 */
[----:B------:R-:W-:Y:S02]  /*1310*/  F2FP.BF16.F32.PACK_AB R34, R37, R36 ;  /* 0x000000242522723e */ /* 0x000fe400000010ff */
[----:B------:R-:W-:-:S02]  /*1320*/  F2FP.BF16.F32.PACK_AB R35, R39, R38 ;  /* 0x000000262723723e */ /* 0x000fc400000010ff */
[----:B------:R-:W-:Y:S02]  /*1330*/  F2FP.BF16.F32.PACK_AB R41, R43, R42 ;  /* 0x0000002a2b29723e */ /* 0x000fe400000010ff */
[----:B------:R-:W-:Y:S02]  /*1340*/  F2FP.BF16.F32.PACK_AB R48, R49, R48 ;  /* 0x000000303130723e */ /* 0x000fe400000010ff */
[----:B------:R-:W-:Y:S02]  /*1350*/  F2FP.BF16.F32.PACK_AB R42, R45, R44 ;  /* 0x0000002c2d2a723e */ /* 0x000fe400000010ff */
[----:B------:R-:W-:Y:S01]  /*1360*/  F2FP.BF16.F32.PACK_AB R43, R47, R46 ;  /* 0x0000002e2f2b723e */ /* 0x000fe200000010ff */
[----:B------:R-:W-:Y:S01]  /*1370*/  IMAD.SHL.U32 R46, R2, 0x8, RZ ;  /* 0x00000008022e7824 */ /* 0x000fe200078e00ff */
[----:B------:R-:W-:Y:S02]  /*1380*/  F2FP.BF16.F32.PACK_AB R49, R51, R50 ;  /* 0x000000323331723e */ /* 0x000fe400000010ff */
[----:B------:R-:W-:-:S02]  /*1390*/  F2FP.BF16.F32.PACK_AB R56, R57, R56 ;  /* 0x000000383938723e */ /* 0x000fc400000010ff */
[----:B------:R-:W-:Y:S02]  /*13a0*/  F2FP.BF16.F32.PACK_AB R50, R53, R52 ;  /* 0x000000343532723e */ /* 0x000fe400000010ff */
[----:B------:R-:W-:Y:S02]  /*13b0*/  F2FP.BF16.F32.PACK_AB R51, R55, R54 ;  /* 0x000000363733723e */ /* 0x000fe400000010ff */
[----:B------:R-:W-:Y:S02]  /*13c0*/  F2FP.BF16.F32.PACK_AB R57, R59, R58 ;  /* 0x0000003a3b39723e */ /* 0x000fe400000010ff */
[----:B------:R-:W-:Y:S01]  /*13d0*/  F2FP.BF16.F32.PACK_AB R64, R65, R64 ;  /* 0x000000404140723e */ /* 0x000fe200000010ff */
[----:B------:R-:W-:Y:S01]  /*13e0*/  STSM.16.M88.4 [R4], R24 ;  /* 0x0000001804007844 */ /* 0x000fe20000000200 */
[----:B------:R-:W-:Y:S02]  /*13f0*/  F2FP.BF16.F32.PACK_AB R58, R61, R60 ;  /* 0x0000003c3d3a723e */ /* 0x000fe400000010ff */
[----:B------:R-:W-:Y:S01]  /*1400*/  F2FP.BF16.F32.PACK_AB R59, R63, R62 ;  /* 0x0000003e3f3b723e */ /* 0x000fe200000010ff */
[----:B------:R3:W-:Y:S01]  /*1410*/  STSM.16.M88.4 [R4+0x20], R32 ;  /* 0x0000202004007844 */ /* 0x0007e20000000200 */
[----:B------:R-:W-:-:S02]  /*1420*/  F2FP.BF16.F32.PACK_AB R65, R67, R66 ;  /* 0x000000424341723e */ /* 0x000fc400000010ff */
[----:B------:R-:W-:Y:S01]  /*1430*/  F2FP.BF16.F32.PACK_AB R72, R73, R72 ;  /* 0x000000484948723e */ /* 0x000fe200000010ff */
[----:B------:R4:W-:Y:S01]  /*1440*/  STSM.16.M88.4 [R4+0x40], R40 ;  /* 0x0000402804007844 */ /* 0x0009e20000000200 */
[----:B------:R-:W-:Y:S02]  /*1450*/  F2FP.BF16.F32.PACK_AB R66, R69, R68 ;  /* 0x000000444542723e */ /* 0x000fe400000010ff */
[----:B------:R-:W-:Y:S01]  /*1460*/  F2FP.BF16.F32.PACK_AB R67, R71, R70 ;  /* 0x000000464743723e */ /* 0x000fe200000010ff */
[----:B------:R-:W-:Y:S01]  /*1470*/  STSM.16.M88.4 [R4+0x60], R48 ;  /* 0x0000603004007844 */ /* 0x000fe20000000200 */
[----:B------:R-:W-:Y:S02]  /*1480*/  F2FP.BF16.F32.PACK_AB R73, R75, R74 ;  /* 0x0000004a4b49723e */ /* 0x000fe400000010ff */
[----:B------:R-:W-:Y:S01]  /*1490*/  F2FP.BF16.F32.PACK_AB R80, R81, R80 ;  /* 0x000000505150723e */ /* 0x000fe200000010ff */
[----:B------:R-:W-:Y:S01]  /*14a0*/  STSM.16.M88.4 [R4+0x80], R56 ;  /* 0x0000803804007844 */ /* 0x000fe20000000200 */
[----:B------:R-:W-:-:S02]  /*14b0*/  F2FP.BF16.F32.PACK_AB R74, R77, R76 ;  /* 0x0000004c4d4a723e */ /* 0x000fc400000010ff */
[----:B------:R-:W-:Y:S01]  /*14c0*/  F2FP.BF16.F32.PACK_AB R75, R79, R78 ;  /* 0x0000004e4f4b723e */ /* 0x000fe200000010ff */
[----:B------:R-:W-:Y:S01]  /*14d0*/  STSM.16.M88.4 [R4+0xa0], R64 ;  /* 0x0000a04004007844 */ /* 0x000fe20000000200 */
[----:B------:R-:W-:Y:S02]  /*14e0*/  F2FP.BF16.F32.PACK_AB R81, R83, R82 ;  /* 0x000000525351723e */ /* 0x000fe400000010ff */
[----:B------:R-:W-:Y:S01]  /*14f0*/  F2FP.BF16.F32.PACK_AB R82, R85, R84 ;  /* 0x000000545552723e */ /* 0x000fe200000010ff */
[----:B------:R-:W-:Y:S01]  /*1500*/  STSM.16.M88.4 [R4+0xc0], R72 ;  /* 0x0000c04804007844 */ /* 0x000fe20000000200 */
[----:B------:R-:W-:Y:S02]  /*1510*/  F2FP.BF16.F32.PACK_AB R83, R87, R86 ;  /* 0x000000565753723e */ /* 0x000fe400000010ff */
[----:B------:R-:W-:Y:S02]  /*1520*/  LOP3.LUT R91, R6, R91, RZ, 0xfc, !PT ;  /* 0x0000005b065b7212 */ /* 0x000fe400078efcff */
[----:B------:R-:W-:Y:S01]  /*1530*/  LOP3.LUT R2, R46, 0x78, RZ, 0xc0, !PT ;  /* 0x000000782e027812 */ /* 0x000fe200078ec0ff */
[----:B------:R5:W-:Y:S01]  /*1540*/  STSM.16.M88.4 [R4+0xe0], R80 ;  /* 0x0000e05004007844 */ /* 0x000be20000000200 */
[----:B------:R-:W5:Y:S01]  /*1550*/  LDC.64 R6, c[0x0][0x220] ;  /* 0x00008800ff067b82 */ /* 0x000f620000000a00 */
[----:B---3--:R-:W-:-:S02]  /*1560*/  LOP3.LUT R33, R5, 0x10, RZ, 0xfc, !PT ;  /* 0x0000001005217812 */ /* 0x008fc400078efcff */
[----:B------:R-:W-:Y:S01]  /*1570*/  IMAD R2, R91, 0x88, R2 ;  /* 0x000000885b027824 */ /* 0x000fe200078e0202 */
[C---:B------:R-:W-:Y:S02]  /*1580*/  LOP3.LUT R35, R5.reuse, 0x18, RZ, 0xfc, !PT ;  /* 0x0000001805237812 */ /* 0x040fe400078efcff */
[C---:B----4-:R-:W-:Y:S02]  /*1590*/  LOP3.LUT R41, R5.reuse, 0x20, RZ, 0xfc, !PT ;  /* 0x0000002005297812 */ /* 0x050fe400078efcff */
[----:B------:R-:W-:Y:S01]  /*15a0*/  LEA R44, R2, UR14, 0x1 ;  /* 0x0000000e022c7c11 */ /* 0x000fe2000f8e08ff */
[----:B------:R-:W-:Y:S01]  /*15b0*/  BAR.SYNC.DEFER_BLOCKING 0x0 ;  /* 0x0000000000007b1d */ /* 0x000fe20000010000 */
[----:B------:R-:W-:Y:S02]  /*15c0*/  LOP3.LUT R2, R3, 0x78, R46, 0xf8, !PT ;  /* 0x0000007803027812 */ /* 0x000fe400078ef82e */
[C---:B------:R-:W-:Y:S02]  /*15d0*/  LOP3.LUT R3, R5.reuse, 0x8, RZ, 0xfc, !PT ;  /* 0x0000000805037812 */ /* 0x040fe400078efcff */
[----:B------:R-:W-:Y:S01]  /*15e0*/  ISETP.GE.AND P0, PT, R2, 0xc00, PT ;  /* 0x00000c000200780c */ /* 0x000fe20003f06270 */
[----:B------:R-:W-:-:S03]  /*15f0*/  IMAD R43, R5, 0xc00, R2 ;  /* 0x00000c00052b7824 */ /* 0x000fc600078e0202 */
[-C--:B------:R-:W-:Y:S01]  /*1600*/  ISETP.LT.AND P1, PT, R5, R0.reuse, !P0 ;  /* 0x000000000500720c */ /* 0x080fe20004721270 */
[----:B------:R-:W-:Y:S01]  /*1610*/  VIADD R45, R43, 0x6000 ;  /* 0x000060002b2d7836 */ /* 0x000fe20000000000 */
[-C--:B------:R-:W-:Y:S01]  /*1620*/  ISETP.LT.AND P6, PT, R3, R0.reuse, !P0 ;  /* 0x000000000300720c */ /* 0x080fe200047c1270 */
[----:B------:R-:W-:Y:S01]  /*1630*/  VIADD R47, R43, 0x24000 ;  /* 0x000240002b2f7836 */ /* 0x000fe20000000000 */
[-C--:B------:R-:W-:Y:S01]  /*1640*/  ISETP.LT.AND P5, PT, R33, R0.reuse, !P0 ;  /* 0x000000002100720c */ /* 0x080fe200047a1270 */
[----:B-1---5:R-:W-:Y:S01]  /*1650*/  IMAD.WIDE R2, R43, 0x2, R6 ;  /* 0x000000022b027825 */ /* 0x022fe200078e0206 */
[-C--:B------:R-:W-:Y:S02]  /*1660*/  ISETP.LT.AND P4, PT, R35, R0.reuse, !P0 ;  /* 0x000000002300720c */ /* 0x080fe40004781270 */
[----:B------:R-:W-:Y:S02]  /*1670*/  LOP3.LUT R33, R5, 0x28, RZ, 0xfc, !PT ;  /* 0x0000002805217812 */ /* 0x000fe400078efcff */
[----:B------:R-:W-:-:S02]  /*1680*/  ISETP.LT.AND P3, PT, R41, R0, !P0 ;  /* 0x000000002900720c */ /* 0x000fc40004761270 */
[C---:B------:R-:W-:Y:S01]  /*1690*/  LOP3.LUT R35, R5.reuse, 0x30, RZ, 0xfc, !PT ;  /* 0x0000003005237812 */ /* 0x040fe200078efcff */
[----:B------:R-:W1:Y:S01]  /*16a0*/  LDS.128 R36, [R44] ;  /* 0x000000002c247984 */ /* 0x000e620000000c00 */
[----:B------:R-:W-:Y:S01]  /*16b0*/  LOP3.LUT R41, R5, 0x38, RZ, 0xfc, !PT ;  /* 0x0000003805297812 */ /* 0x000fe200078efcff */
[----:B--2---:R-:W-:Y:S01]  /*16c0*/  IMAD.WIDE R4, R45, 0x2, R6 ;  /* 0x000000022d047825 */ /* 0x004fe200078e0206 */
[----:B------:R-:W-:Y:S01]  /*16d0*/  ISETP.LT.AND P2, PT, R33, R0, !P0 ;  /* 0x000000002100720c */ /* 0x000fe20004741270 */
[----:B------:R-:W2:Y:S02]  /*16e0*/  LDS.128 R28, [R44+0x880] ;  /* 0x000880002c1c7984 */ /* 0x000ea40000000c00 */
[C---:B------:R-:W-:Y:S02]  /*16f0*/  VIADD R33, R43.reuse, 0xc000 ;  /* 0x0000c0002b217836 */ /* 0x040fe40000000000 */
[----:B------:R-:W3:Y:S01]  /*1700*/  LDS.128 R24, [R44+0x1100] ;  /* 0x001100002c187984 */ /* 0x000ee20000000c00 */
[----:B------:R-:W-:-:S02]  /*1710*/  VIADD R45, R43, 0x1e000 ;  /* 0x0001e0002b2d7836 */ /* 0x000fc40000000000 */
[--C-:B------:R-:W-:Y:S01]  /*1720*/  IMAD.WIDE R32, R33, 0x2, R6.reuse ;  /* 0x0000000221207825 */ /* 0x100fe200078e0206 */
[----:B------:R-:W4:Y:S04]  /*1730*/  LDS.128 R20, [R44+0x1980] ;  /* 0x001980002c147984 */ /* 0x000f280000000c00 */
[----:B------:R-:W5:Y:S04]  /*1740*/  LDS.128 R16, [R44+0x2200] ;  /* 0x002200002c107984 */ /* 0x000f680000000c00 */
[----:B------:R-:W5:Y:S04]  /*1750*/  LDS.128 R12, [R44+0x2a80] ;  /* 0x002a80002c0c7984 */ /* 0x000f680000000c00 */
[----:B------:R-:W5:Y:S04]  /*1760*/  LDS.128 R8, [R44+0x3300] ;  /* 0x003300002c087984 */ /* 0x000f680000000c00 */
[----:B-1----:R1:W-:Y:S01]  /*1770*/  @P1 STG.E.128 desc[UR18][R2.64], R36 ;  /* 0x0000002402001986 */ /* 0x0023e2000c101d12 */
[-C--:B------:R-:W-:Y:S01]  /*1780*/  ISETP.LT.AND P1, PT, R35, R0.reuse, !P0 ;  /* 0x000000002300720c */ /* 0x080fe20004721270 */
[----:B------:R-:W-:Y:S01]  /*1790*/  VIADD R35, R43, 0x12000 ;  /* 0x000120002b237836 */ /* 0x000fe20000000000 */
[----:B------:R-:W-:Y:S01]  /*17a0*/  ISETP.LT.AND P0, PT, R41, R0, !P0 ;  /* 0x000000002900720c */ /* 0x000fe20004701270 */
[----:B------:R-:W-:Y:S01]  /*17b0*/  VIADD R41, R43, 0x18000 ;  /* 0x000180002b297836 */ /* 0x000fe20000000000 */
[----:B--2---:R2:W-:Y:S01]  /*17c0*/  @P6 STG.E.128 desc[UR18][R4.64], R28 ;  /* 0x0000001c04006986 */ /* 0x0045e2000c101d12 */
[----:B------:R-:W-:-:S03]  /*17d0*/  IMAD.WIDE R34, R35, 0x2, R6 ;  /* 0x0000000223227825 */ /* 0x000fc600078e0206 */
[----:B---3--:R2:W-:Y:S04]  /*17e0*/  @P5 STG.E.128 desc[UR18][R32.64], R24 ;  /* 0x0000001820005986 */ /* 0x0085e8000c101d12 */
[----:B----4-:R2:W-:Y:S01]  /*17f0*/  @P4 STG.E.128 desc[UR18][R34.64], R20 ;  /* 0x0000001422004986 */ /* 0x0105e2000c101d12 */
[----:B-1----:R-:W-:-:S04]  /*1800*/  IMAD.WIDE R2, R41, 0x2, R6 ;  /* 0x0000000229027825 */ /* 0x002fc800078e0206 */
[--C-:B------:R-:W-:Y:S01]  /*1810*/  IMAD.WIDE R36, R45, 0x2, R6.reuse ;  /* 0x000000022d247825 */ /* 0x100fe200078e0206 */
[----:B-----5:R2:W-:Y:S03]  /*1820*/  @P3 STG.E.128 desc[UR18][R2.64], R16 ;  /* 0x0000001002003986 */ /* 0x0205e6000c101d12 */
[----:B------:R-:W-:Y:S01]  /*1830*/  IMAD.WIDE R38, R47, 0x2, R6 ;  /* 0x000000022f267825 */ /* 0x000fe200078e0206 */
[----:B------:R2:W-:Y:S04]  /*1840*/  @P2 STG.E.128 desc[UR18][R36.64], R12 ;  /* 0x0000000c24002986 */ /* 0x0005e8000c101d12 */
[----:B------:R2:W-:Y:S01]  /*1850*/  @P1 STG.E.128 desc[UR18][R38.64], R8 ;  /* 0x0000000826001986 */ /* 0x0005e2000c101d12 */
[----:B------:R-:W-:Y:S05]  /*1860*/  @!P0 EXIT ;  /* 0x000000000000894d */ /* 0x000fea0003800000 */
[----:B------:R-:W1:Y:S01]  /*1870*/  LDS.128 R44, [R44+0x3b80] ;  /* 0x003b80002c2c7984 */ /* 0x000e620000000c00 */
[----:B------:R-:W-:-:S04]  /*1880*/  VIADD R43, R43, 0x2a000 ;  /* 0x0002a0002b2b7836 */ /* 0x000fc80000000000 */
[----:B------:R-:W-:-:S05]  /*1890*/  IMAD.WIDE R6, R43, 0x2, R6 ;  /* 0x000000022b067825 */ /* 0x000fca00078e0206 */
[----:B-1----:R-:W-:Y:S01]  /*18a0*/  STG.E.128 desc[UR18][R6.64], R44 ;  /* 0x0000002c06007986 */ /* 0x002fe2000c101d12 */
[----:B------:R-:W-:Y:S05]  /*18b0*/  EXIT ;  /* 0x000000000000794d */ /* 0x000fea0003800000 */
.L_x_1:
[----:B------:R-:W-:-:S00]  /*18c0*/  BRA `(.L_x_1) ;  /* 0xfffffffc00fc7947 */ /* 0x000fc0000383ffff */
[----:B------:R-:W-:-:S00]  /*18d0*/  NOP ;  /* 0x0000000000007918 */ /* 0x000fc00000000000 */
        /* <DEDUP_REMOVED lines=10> */
.L_x_2:


//--------------------- .nv.shared.triton_mm      --------------------------
	.section	.nv.shared.triton_mm,"aw",@nobits
	.sectionflags	@""
	.align	16
	.zero		1024


//--------------------- .nv.constant0.triton_mm   --------------------------
	.section	.nv.constant0.triton_mm,"a",@progbits
	.sectionflags	@""
	.align	4
.nv.constant0.triton_mm:
	.zero		556
